//
// Generated by NVIDIA NVVM Compiler
//
// Compiler Build ID: CL-36424714
// Cuda compilation tools, release 13.0, V13.0.88
// Based on NVVM 20.0.0
//

.version 9.0
.target sm_100
.address_size 64

	// .globl	combine_attention_lse_f32

.visible .entry combine_attention_lse_f32(
	.param .u64 .ptr .align 1 combine_attention_lse_f32_param_0,
	.param .u64 .ptr .align 1 combine_attention_lse_f32_param_1,
	.param .u64 .ptr .align 1 combine_attention_lse_f32_param_2,
	.param .u64 .ptr .align 1 combine_attention_lse_f32_param_3,
	.param .u64 .ptr .align 1 combine_attention_lse_f32_param_4,
	.param .u32 combine_attention_lse_f32_param_5,
	.param .u32 combine_attention_lse_f32_param_6
)
{
	.reg .pred 	%p<3>;
	.reg .b32 	%r<17>;
	.reg .b32 	%f<35>;
	.reg .b64 	%rd<18>;

	ld.param.u64 	%rd4, [combine_attention_lse_f32_param_0];
	ld.param.u64 	%rd5, [combine_attention_lse_f32_param_1];
	ld.param.u64 	%rd7, [combine_attention_lse_f32_param_2];
	ld.param.u64 	%rd6, [combine_attention_lse_f32_param_3];
	ld.param.u64 	%rd8, [combine_attention_lse_f32_param_4];
	ld.param.u32 	%r8, [combine_attention_lse_f32_param_5];
	ld.param.u32 	%r7, [combine_attention_lse_f32_param_6];
	cvta.to.global.u64 	%rd9, %rd8;
	cvta.to.global.u64 	%rd10, %rd7;
	mov.u32 	%r9, %ctaid.x;
	mov.u32 	%r10, %ctaid.y;
	mov.u32 	%r16, %tid.x;
	mad.lo.s32 	%r2, %r8, %r10, %r9;
	mul.wide.s32 	%rd11, %r2, 4;
	add.s64 	%rd12, %rd10, %rd11;
	ld.global.nc.f32 	%f5, [%rd12];
	add.s64 	%rd13, %rd9, %rd11;
	ld.global.nc.f32 	%f6, [%rd13];
	max.f32 	%f7, %f5, %f6;
	sub.f32 	%f8, %f5, %f7;
	fma.rn.f32 	%f9, %f8, 0f3BBB989D, 0f3F000000;
	cvt.sat.f32.f32 	%f10, %f9;
	mov.f32 	%f11, 0f4B400001;
	mov.f32 	%f12, 0f437C0000;
	fma.rm.f32 	%f13, %f10, %f12, %f11;
	add.f32 	%f14, %f13, 0fCB40007F;
	neg.f32 	%f15, %f14;
	fma.rn.f32 	%f16, %f8, 0f3FB8AA3B, %f15;
	fma.rn.f32 	%f17, %f8, 0f32A57060, %f16;
	mov.b32 	%r11, %f13;
	shl.b32 	%r12, %r11, 23;
	mov.b32 	%f18, %r12;
	ex2.approx.ftz.f32 	%f19, %f17;
	mul.f32 	%f1, %f19, %f18;
	sub.f32 	%f20, %f6, %f7;
	fma.rn.f32 	%f21, %f20, 0f3BBB989D, 0f3F000000;
	cvt.sat.f32.f32 	%f22, %f21;
	fma.rm.f32 	%f23, %f22, %f12, %f11;
	add.f32 	%f24, %f23, 0fCB40007F;
	neg.f32 	%f25, %f24;
	fma.rn.f32 	%f26, %f20, 0f3FB8AA3B, %f25;
	fma.rn.f32 	%f27, %f20, 0f32A57060, %f26;
	mov.b32 	%r13, %f23;
	shl.b32 	%r14, %r13, 23;
	mov.b32 	%f28, %r14;
	ex2.approx.ftz.f32 	%f29, %f27;
	mul.f32 	%f2, %f29, %f28;
	add.f32 	%f3, %f1, %f2;
	setp.ge.s32 	%p1, %r16, %r7;
	@%p1 bra 	$L__BB0_3;
	mul.lo.s32 	%r3, %r2, %r7;
	mov.u32 	%r4, %ntid.x;
	rcp.rn.f32 	%f4, %f3;
	cvta.to.global.u64 	%rd1, %rd5;
	cvta.to.global.u64 	%rd2, %rd6;
	cvta.to.global.u64 	%rd3, %rd4;
$L__BB0_2:
	add.s32 	%r15, %r3, %r16;
	mul.wide.s32 	%rd14, %r15, 4;
	add.s64 	%rd15, %rd1, %rd14;
	ld.global.nc.f32 	%f30, [%rd15];
	add.s64 	%rd16, %rd2, %rd14;
	ld.global.nc.f32 	%f31, [%rd16];
	mul.f32 	%f32, %f2, %f31;
	fma.rn.f32 	%f33, %f1, %f30, %f32;
	mul.f32 	%f34, %f4, %f33;
	add.s64 	%rd17, %rd3, %rd14;
	st.global.f32 	[%rd17], %f34;
	add.s32 	%r16, %r16, %r4;
	setp.lt.s32 	%p2, %r16, %r7;
	@%p2 bra 	$L__BB0_2;
$L__BB0_3:
	ret;

}
	// .globl	combine_attention_lse_bf16
.visible .entry combine_attention_lse_bf16(
	.param .u64 .ptr .align 1 combine_attention_lse_bf16_param_0,
	.param .u64 .ptr .align 1 combine_attention_lse_bf16_param_1,
	.param .u64 .ptr .align 1 combine_attention_lse_bf16_param_2,
	.param .u64 .ptr .align 1 combine_attention_lse_bf16_param_3,
	.param .u64 .ptr .align 1 combine_attention_lse_bf16_param_4,
	.param .u32 combine_attention_lse_bf16_param_5,
	.param .u32 combine_attention_lse_bf16_param_6
)
{
	.reg .pred 	%p<3>;
	.reg .b16 	%rs<4>;
	.reg .b32 	%r<17>;
	.reg .b32 	%f<35>;
	.reg .b64 	%rd<18>;

	ld.param.u64 	%rd4, [combine_attention_lse_bf16_param_0];
	ld.param.u64 	%rd5, [combine_attention_lse_bf16_param_1];
	ld.param.u64 	%rd7, [combine_attention_lse_bf16_param_2];
	ld.param.u64 	%rd6, [combine_attention_lse_bf16_param_3];
	ld.param.u64 	%rd8, [combine_attention_lse_bf16_param_4];
	ld.param.u32 	%r8, [combine_attention_lse_bf16_param_5];
	ld.param.u32 	%r7, [combine_attention_lse_bf16_param_6];
	cvta.to.global.u64 	%rd9, %rd8;
	cvta.to.global.u64 	%rd10, %rd7;
	mov.u32 	%r9, %ctaid.x;
	mov.u32 	%r10, %ctaid.y;
	mov.u32 	%r16, %tid.x;
	mad.lo.s32 	%r2, %r8, %r10, %r9;
	mul.wide.s32 	%rd11, %r2, 4;
	add.s64 	%rd12, %rd10, %rd11;
	ld.global.nc.f32 	%f5, [%rd12];
	add.s64 	%rd13, %rd9, %rd11;
	ld.global.nc.f32 	%f6, [%rd13];
	max.f32 	%f7, %f5, %f6;
	sub.f32 	%f8, %f5, %f7;
	fma.rn.f32 	%f9, %f8, 0f3BBB989D, 0f3F000000;
	cvt.sat.f32.f32 	%f10, %f9;
	mov.f32 	%f11, 0f4B400001;
	mov.f32 	%f12, 0f437C0000;
	fma.rm.f32 	%f13, %f10, %f12, %f11;
	add.f32 	%f14, %f13, 0fCB40007F;
	neg.f32 	%f15, %f14;
	fma.rn.f32 	%f16, %f8, 0f3FB8AA3B, %f15;
	fma.rn.f32 	%f17, %f8, 0f32A57060, %f16;
	mov.b32 	%r11, %f13;
	shl.b32 	%r12, %r11, 23;
	mov.b32 	%f18, %r12;
	ex2.approx.ftz.f32 	%f19, %f17;
	mul.f32 	%f1, %f19, %f18;
	sub.f32 	%f20, %f6, %f7;
	fma.rn.f32 	%f21, %f20, 0f3BBB989D, 0f3F000000;
	cvt.sat.f32.f32 	%f22, %f21;
	fma.rm.f32 	%f23, %f22, %f12, %f11;
	add.f32 	%f24, %f23, 0fCB40007F;
	neg.f32 	%f25, %f24;
	fma.rn.f32 	%f26, %f20, 0f3FB8AA3B, %f25;
	fma.rn.f32 	%f27, %f20, 0f32A57060, %f26;
	mov.b32 	%r13, %f23;
	shl.b32 	%r14, %r13, 23;
	mov.b32 	%f28, %r14;
	ex2.approx.ftz.f32 	%f29, %f27;
	mul.f32 	%f2, %f29, %f28;
	add.f32 	%f3, %f1, %f2;
	setp.ge.s32 	%p1, %r16, %r7;
	@%p1 bra 	$L__BB1_3;
	mul.lo.s32 	%r3, %r2, %r7;
	mov.u32 	%r4, %ntid.x;
	rcp.rn.f32 	%f4, %f3;
	cvta.to.global.u64 	%rd1, %rd5;
	cvta.to.global.u64 	%rd2, %rd6;
	cvta.to.global.u64 	%rd3, %rd4;
$L__BB1_2:
	add.s32 	%r15, %r3, %r16;
	mul.wide.s32 	%rd14, %r15, 2;
	add.s64 	%rd15, %rd1, %rd14;
	ld.global.nc.u16 	%rs1, [%rd15];
	// begin inline asm
	{ cvt.f32.bf16 %f30, %rs1;}

	// end inline asm
	add.s64 	%rd16, %rd2, %rd14;
	ld.global.nc.u16 	%rs2, [%rd16];
	// begin inline asm
	{ cvt.f32.bf16 %f31, %rs2;}

	// end inline asm
	mul.f32 	%f33, %f2, %f31;
	fma.rn.f32 	%f34, %f1, %f30, %f33;
	mul.f32 	%f32, %f4, %f34;
	// begin inline asm
	{  cvt.rn.bf16.f32 %rs3, %f32;}

	// end inline asm
	add.s64 	%rd17, %rd3, %rd14;
	st.global.u16 	[%rd17], %rs3;
	add.s32 	%r16, %r16, %r4;
	setp.lt.s32 	%p2, %r16, %r7;
	@%p2 bra 	$L__BB1_2;
$L__BB1_3:
	ret;

}
	// .globl	combine_attention_lse_f16
.visible .entry combine_attention_lse_f16(
	.param .u64 .ptr .align 1 combine_attention_lse_f16_param_0,
	.param .u64 .ptr .align 1 combine_attention_lse_f16_param_1,
	.param .u64 .ptr .align 1 combine_attention_lse_f16_param_2,
	.param .u64 .ptr .align 1 combine_attention_lse_f16_param_3,
	.param .u64 .ptr .align 1 combine_attention_lse_f16_param_4,
	.param .u32 combine_attention_lse_f16_param_5,
	.param .u32 combine_attention_lse_f16_param_6
)
{
	.reg .pred 	%p<3>;
	.reg .b16 	%rs<4>;
	.reg .b32 	%r<17>;
	.reg .b32 	%f<35>;
	.reg .b64 	%rd<18>;

	ld.param.u64 	%rd4, [combine_attention_lse_f16_param_0];
	ld.param.u64 	%rd5, [combine_attention_lse_f16_param_1];
	ld.param.u64 	%rd7, [combine_attention_lse_f16_param_2];
	ld.param.u64 	%rd6, [combine_attention_lse_f16_param_3];
	ld.param.u64 	%rd8, [combine_attention_lse_f16_param_4];
	ld.param.u32 	%r8, [combine_attention_lse_f16_param_5];
	ld.param.u32 	%r7, [combine_attention_lse_f16_param_6];
	cvta.to.global.u64 	%rd9, %rd8;
	cvta.to.global.u64 	%rd10, %rd7;
	mov.u32 	%r9, %ctaid.x;
	mov.u32 	%r10, %ctaid.y;
	mov.u32 	%r16, %tid.x;
	mad.lo.s32 	%r2, %r8, %r10, %r9;
	mul.wide.s32 	%rd11, %r2, 4;
	add.s64 	%rd12, %rd10, %rd11;
	ld.global.nc.f32 	%f5, [%rd12];
	add.s64 	%rd13, %rd9, %rd11;
	ld.global.nc.f32 	%f6, [%rd13];
	max.f32 	%f7, %f5, %f6;
	sub.f32 	%f8, %f5, %f7;
	fma.rn.f32 	%f9, %f8, 0f3BBB989D, 0f3F000000;
	cvt.sat.f32.f32 	%f10, %f9;
	mov.f32 	%f11, 0f4B400001;
	mov.f32 	%f12, 0f437C0000;
	fma.rm.f32 	%f13, %f10, %f12, %f11;
	add.f32 	%f14, %f13, 0fCB40007F;
	neg.f32 	%f15, %f14;
	fma.rn.f32 	%f16, %f8, 0f3FB8AA3B, %f15;
	fma.rn.f32 	%f17, %f8, 0f32A57060, %f16;
	mov.b32 	%r11, %f13;
	shl.b32 	%r12, %r11, 23;
	mov.b32 	%f18, %r12;
	ex2.approx.ftz.f32 	%f19, %f17;
	mul.f32 	%f1, %f19, %f18;
	sub.f32 	%f20, %f6, %f7;
	fma.rn.f32 	%f21, %f20, 0f3BBB989D, 0f3F000000;
	cvt.sat.f32.f32 	%f22, %f21;
	fma.rm.f32 	%f23, %f22, %f12, %f11;
	add.f32 	%f24, %f23, 0fCB40007F;
	neg.f32 	%f25, %f24;
	fma.rn.f32 	%f26, %f20, 0f3FB8AA3B, %f25;
	fma.rn.f32 	%f27, %f20, 0f32A57060, %f26;
	mov.b32 	%r13, %f23;
	shl.b32 	%r14, %r13, 23;
	mov.b32 	%f28, %r14;
	ex2.approx.ftz.f32 	%f29, %f27;
	mul.f32 	%f2, %f29, %f28;
	add.f32 	%f3, %f1, %f2;
	setp.ge.s32 	%p1, %r16, %r7;
	@%p1 bra 	$L__BB2_3;
	mul.lo.s32 	%r3, %r2, %r7;
	mov.u32 	%r4, %ntid.x;
	rcp.rn.f32 	%f4, %f3;
	cvta.to.global.u64 	%rd1, %rd5;
	cvta.to.global.u64 	%rd2, %rd6;
	cvta.to.global.u64 	%rd3, %rd4;
$L__BB2_2:
	add.s32 	%r15, %r3, %r16;
	mul.wide.s32 	%rd14, %r15, 2;
	add.s64 	%rd15, %rd1, %rd14;
	ld.global.nc.u16 	%rs1, [%rd15];
	// begin inline asm
	{  cvt.f32.f16 %f30, %rs1;}

	// end inline asm
	add.s64 	%rd16, %rd2, %rd14;
	ld.global.nc.u16 	%rs2, [%rd16];
	// begin inline asm
	{  cvt.f32.f16 %f31, %rs2;}

	// end inline asm
	mul.f32 	%f33, %f2, %f31;
	fma.rn.f32 	%f34, %f1, %f30, %f33;
	mul.f32 	%f32, %f4, %f34;
	// begin inline asm
	{  cvt.rn.f16.f32 %rs3, %f32;}

	// end inline asm
	add.s64 	%rd17, %rd3, %rd14;
	st.global.u16 	[%rd17], %rs3;
	add.s32 	%r16, %r16, %r4;
	setp.lt.s32 	%p2, %r16, %r7;
	@%p2 bra 	$L__BB2_2;
$L__BB2_3:
	ret;

}


// ===== COMPILED SASS (sm_100) =====

	.target	sm_100

	.elftype	@"ET_EXEC"


//--------------------- .note.nv.tkinfo           --------------------------
	.section	.note.nv.tkinfo,"",@"SHT_NOTE"
	.sectionflags	@"SHF_NOTE_NV_TKINFO"
	.tkinfo
        /*0018*/ 	.word	0x00000002
        /*0030*/ 	.string	""
        /*0030*/ 	.string	"ptxas"
        /*0030*/ 	.string	"Cuda compilation tools, release 13.0, V13.0.88"
        /*0030*/ 	.string	"Build cuda_13.0.r13.0/compiler.36424714_0"
        /*0030*/ 	.string	"-arch sm_100 -m 64 "



//--------------------- .note.nv.cuinfo           --------------------------
	.section	.note.nv.cuinfo,"",@"SHT_NOTE"
	.sectionflags	@"SHF_NOTE_NV_CUINFO"
        /*0018*/ 	.short	0x0002
        /*001a*/ 	.short	0x0064
        /*001c*/ 	.short	0x0082
	.zero		2


//--------------------- .nv.info                  --------------------------
	.section	.nv.info,"",@"SHT_CUDA_INFO"
	.align	4


	//----- nvinfo : EIATTR_REGCOUNT
	.align		4
        /*0000*/ 	.byte	0x04, 0x2f
        /*0002*/ 	.short	(.L_1 - .L_0)
	.align		4
.L_0:
        /*0004*/ 	.word	index@(combine_attention_lse_f32)
        /*0008*/ 	.word	0x00000017


	//----- nvinfo : EIATTR_FRAME_SIZE
	.align		4
.L_1:
        /*000c*/ 	.byte	0x04, 0x11
        /*000e*/ 	.short	(.L_3 - .L_2)
	.align		4
.L_2:
        /*0010*/ 	.word	index@($__internal_2_$__cuda_sm20_rcp_rn_f32_slowpath)
        /*0014*/ 	.word	0x00000000


	//----- nvinfo : EIATTR_FRAME_SIZE
	.align		4
.L_3:
        /*0018*/ 	.byte	0x04, 0x11
        /*001a*/ 	.short	(.L_5 - .L_4)
	.align		4
.L_4:
        /*001c*/ 	.word	index@(combine_attention_lse_f32)
        /*0020*/ 	.word	0x00000000


	//----- nvinfo : EIATTR_REGCOUNT
	.align		4
.L_5:
        /*0024*/ 	.byte	0x04, 0x2f
        /*0026*/ 	.short	(.L_7 - .L_6)
	.align		4
.L_6:
        /*0028*/ 	.word	index@(combine_attention_lse_bf16)
        /*002c*/ 	.word	0x00000018


	//----- nvinfo : EIATTR_FRAME_SIZE
	.align		4
.L_7:
        /*0030*/ 	.byte	0x04, 0x11
        /*0032*/ 	.short	(.L_9 - .L_8)
	.align		4
.L_8:
        /*0034*/ 	.word	index@($__internal_1_$__cuda_sm20_rcp_rn_f32_slowpath)
        /*0038*/ 	.word	0x00000000


	//----- nvinfo : EIATTR_FRAME_SIZE
	.align		4
.L_9:
        /*003c*/ 	.byte	0x04, 0x11
        /*003e*/ 	.short	(.L_11 - .L_10)
	.align		4
.L_10:
        /*0040*/ 	.word	index@(combine_attention_lse_bf16)
        /*0044*/ 	.word	0x00000000


	//----- nvinfo : EIATTR_REGCOUNT
	.align		4
.L_11:
        /*0048*/ 	.byte	0x04, 0x2f
        /*004a*/ 	.short	(.L_13 - .L_12)
	.align		4
.L_12:
        /*004c*/ 	.word	index@(combine_attention_lse_f16)
        /*0050*/ 	.word	0x00000018


	//----- nvinfo : EIATTR_FRAME_SIZE
	.align		4
.L_13:
        /*0054*/ 	.byte	0x04, 0x11
        /*0056*/ 	.short	(.L_15 - .L_14)
	.align		4
.L_14:
        /*0058*/ 	.word	index@($__internal_0_$__cuda_sm20_rcp_rn_f32_slowpath)
        /*005c*/ 	.word	0x00000000


	//----- nvinfo : EIATTR_FRAME_SIZE
	.align		4
.L_15:
        /*0060*/ 	.byte	0x04, 0x11
        /*0062*/ 	.short	(.L_17 - .L_16)
	.align		4
.L_16:
        /*0064*/ 	.word	index@(combine_attention_lse_f16)
        /*0068*/ 	.word	0x00000000


	//----- nvinfo : EIATTR_MIN_STACK_SIZE
	.align		4
.L_17:
        /*006c*/ 	.byte	0x04, 0x12
        /*006e*/ 	.short	(.L_19 - .L_18)
	.align		4
.L_18:
        /*0070*/ 	.word	index@(combine_attention_lse_f16)
        /*0074*/ 	.word	0x00000000


	//----- nvinfo : EIATTR_MIN_STACK_SIZE
	.align		4
.L_19:
        /*0078*/ 	.byte	0x04, 0x12
        /*007a*/ 	.short	(.L_21 - .L_20)
	.align		4
.L_20:
        /*007c*/ 	.word	index@(combine_attention_lse_bf16)
        /*0080*/ 	.word	0x00000000


	//----- nvinfo : EIATTR_MIN_STACK_SIZE
	.align		4
.L_21:
        /*0084*/ 	.byte	0x04, 0x12
        /*0086*/ 	.short	(.L_23 - .L_22)
	.align		4
.L_22:
        /*0088*/ 	.word	index@(combine_attention_lse_f32)
        /*008c*/ 	.word	0x00000000
.L_23:


//--------------------- .nv.compat                --------------------------
	.section	.nv.compat,"",@"SHT_CUDA_COMPAT_INFO"
	.align	4
        /*0000*/ 	.byte	0x02, 0x09, 0x00, 0x00, 0x02, 0x02, 0x01, 0x00, 0x02, 0x05, 0x05, 0x00, 0x03, 0x07, 0x01, 0x01
        /*0010*/ 	.byte	0x02, 0x03, 0x00, 0x00, 0x02, 0x06, 0x01, 0x00, 0x04, 0x0b, 0x08, 0x00, 0x09, 0x00, 0x00, 0x00
        /*0020*/ 	.byte	0x00, 0x00, 0x00, 0x00


//--------------------- .nv.info.combine_attention_lse_f16 --------------------------
	.section	.nv.info.combine_attention_lse_f16,"",@"SHT_CUDA_INFO"
	.sectionflags	@""
	.align	4


	//----- nvinfo : EIATTR_CUDA_API_VERSION
	.align		4
        /*0000*/ 	.byte	0x04, 0x37
        /*0002*/ 	.short	(.L_25 - .L_24)
.L_24:
        /*0004*/ 	.word	0x00000082


	//----- nvinfo : EIATTR_KPARAM_INFO
	.align		4
.L_25:
        /*0008*/ 	.byte	0x04, 0x17
        /*000a*/ 	.short	(.L_27 - .L_26)
.L_26:
        /*000c*/ 	.word	0x00000000
        /*0010*/ 	.short	0x0006
        /*0012*/ 	.short	0x002c
        /*0014*/ 	.byte	0x00, 0xf0, 0x11, 0x00


	//----- nvinfo : EIATTR_KPARAM_INFO
	.align		4
.L_27:
        /*0018*/ 	.byte	0x04, 0x17
        /*001a*/ 	.short	(.L_29 - .L_28)
.L_28:
        /*001c*/ 	.word	0x00000000
        /*0020*/ 	.short	0x0005
        /*0022*/ 	.short	0x0028
        /*0024*/ 	.byte	0x00, 0xf0, 0x11, 0x00


	//----- nvinfo : EIATTR_KPARAM_INFO
	.align		4
.L_29:
        /*0028*/ 	.byte	0x04, 0x17
        /*002a*/ 	.short	(.L_31 - .L_30)
.L_30:
        /*002c*/ 	.word	0x00000000
        /*0030*/ 	.short	0x0004
        /*0032*/ 	.short	0x0020
        /*0034*/ 	.byte	0x00, 0xf5, 0x21, 0x00


	//----- nvinfo : EIATTR_KPARAM_INFO
	.align		4
.L_31:
        /*0038*/ 	.byte	0x04, 0x17
        /*003a*/ 	.short	(.L_33 - .L_32)
.L_32:
        /*003c*/ 	.word	0x00000000
        /*0040*/ 	.short	0x0003
        /*0042*/ 	.short	0x0018
        /*0044*/ 	.byte	0x00, 0xf5, 0x21, 0x00


	//----- nvinfo : EIATTR_KPARAM_INFO
	.align		4
.L_33:
        /*0048*/ 	.byte	0x04, 0x17
        /*004a*/ 	.short	(.L_35 - .L_34)
.L_34:
        /*004c*/ 	.word	0x00000000
        /*0050*/ 	.short	0x0002
        /*0052*/ 	.short	0x0010
        /*0054*/ 	.byte	0x00, 0xf5, 0x21, 0x00


	//----- nvinfo : EIATTR_KPARAM_INFO
	.align		4
.L_35:
        /*0058*/ 	.byte	0x04, 0x17
        /*005a*/ 	.short	(.L_37 - .L_36)
.L_36:
        /*005c*/ 	.word	0x00000000
        /*0060*/ 	.short	0x0001
        /*0062*/ 	.short	0x0008
        /*0064*/ 	.byte	0x00, 0xf5, 0x21, 0x00


	//----- nvinfo : EIATTR_KPARAM_INFO
	.align		4
.L_37:
        /*0068*/ 	.byte	0x04, 0x17
        /*006a*/ 	.short	(.L_39 - .L_38)
.L_38:
        /*006c*/ 	.word	0x00000000
        /*0070*/ 	.short	0x0000
        /*0072*/ 	.short	0x0000
        /*0074*/ 	.byte	0x00, 0xf5, 0x21, 0x00


	//----- nvinfo : EIATTR_SPARSE_MMA_MASK
	.align		4
.L_39:
        /*0078*/ 	.byte	0x03, 0x50
        /*007a*/ 	.short	0x0000


	//----- nvinfo : EIATTR_MAXREG_COUNT
	.align		4
        /*007c*/ 	.byte	0x03, 0x1b
        /*007e*/ 	.short	0x00ff


	//----- nvinfo : EIATTR_MERCURY_ISA_VERSION
	.align		4
        /*0080*/ 	.byte	0x03, 0x5f
        /*0082*/ 	.short	0x0101


	//----- nvinfo : EIATTR_VRC_CTA_INIT_COUNT
	.align		4
        /*0084*/ 	.byte	0x02, 0x4a
	.zero		1
	.zero		1


	//----- nvinfo : EIATTR_EXIT_INSTR_OFFSETS
	.align		4
        /*0088*/ 	.byte	0x04, 0x1c
        /*008a*/ 	.short	(.L_41 - .L_40)


	//   ....[0]....
.L_40:
        /*008c*/ 	.word	0x00000230


	//   ....[1]....
        /*0090*/ 	.word	0x00000460


	//----- nvinfo : EIATTR_CRS_STACK_SIZE
	.align		4
.L_41:
        /*0094*/ 	.byte	0x04, 0x1e
        /*0096*/ 	.short	(.L_43 - .L_42)
.L_42:
        /*0098*/ 	.word	0x00000000


	//----- nvinfo : EIATTR_CBANK_PARAM_SIZE
	.align		4
.L_43:
        /*009c*/ 	.byte	0x03, 0x19
        /*009e*/ 	.short	0x0030


	//----- nvinfo : EIATTR_PARAM_CBANK
	.align		4
        /*00a0*/ 	.byte	0x04, 0x0a
        /*00a2*/ 	.short	(.L_45 - .L_44)
	.align		4
.L_44:
        /*00a4*/ 	.word	index@(.nv.constant0.combine_attention_lse_f16)
        /*00a8*/ 	.short	0x0380
        /*00aa*/ 	.short	0x0030


	//----- nvinfo : EIATTR_SW_WAR
	.align		4
.L_45:
        /*00ac*/ 	.byte	0x04, 0x36
        /*00ae*/ 	.short	(.L_47 - .L_46)
.L_46:
        /*00b0*/ 	.word	0x00000008
.L_47:


//--------------------- .nv.info.combine_attention_lse_bf16 --------------------------
	.section	.nv.info.combine_attention_lse_bf16,"",@"SHT_CUDA_INFO"
	.sectionflags	@""
	.align	4


	//----- nvinfo : EIATTR_CUDA_API_VERSION
	.align		4
        /*0000*/ 	.byte	0x04, 0x37
        /*0002*/ 	.short	(.L_49 - .L_48)
.L_48:
        /*0004*/ 	.word	0x00000082


	//----- nvinfo : EIATTR_KPARAM_INFO
	.align		4
.L_49:
        /*0008*/ 	.byte	0x04, 0x17
        /*000a*/ 	.short	(.L_51 - .L_50)
.L_50:
        /*000c*/ 	.word	0x00000000
        /*0010*/ 	.short	0x0006
        /*0012*/ 	.short	0x002c
        /*0014*/ 	.byte	0x00, 0xf0, 0x11, 0x00


	//----- nvinfo : EIATTR_KPARAM_INFO
	.align		4
.L_51:
        /*0018*/ 	.byte	0x04, 0x17
        /*001a*/ 	.short	(.L_53 - .L_52)
.L_52:
        /*001c*/ 	.word	0x00000000
        /*0020*/ 	.short	0x0005
        /*0022*/ 	.short	0x0028
        /*0024*/ 	.byte	0x00, 0xf0, 0x11, 0x00


	//----- nvinfo : EIATTR_KPARAM_INFO
	.align		4
.L_53:
        /*0028*/ 	.byte	0x04, 0x17
        /*002a*/ 	.short	(.L_55 - .L_54)
.L_54:
        /*002c*/ 	.word	0x00000000
        /*0030*/ 	.short	0x0004
        /*0032*/ 	.short	0x0020
        /*0034*/ 	.byte	0x00, 0xf5, 0x21, 0x00


	//----- nvinfo : EIATTR_KPARAM_INFO
	.align		4
.L_55:
        /*0038*/ 	.byte	0x04, 0x17
        /*003a*/ 	.short	(.L_57 - .L_56)
.L_56:
        /*003c*/ 	.word	0x00000000
        /*0040*/ 	.short	0x0003
        /*0042*/ 	.short	0x0018
        /*0044*/ 	.byte	0x00, 0xf5, 0x21, 0x00


	//----- nvinfo : EIATTR_KPARAM_INFO
	.align		4
.L_57:
        /*0048*/ 	.byte	0x04, 0x17
        /*004a*/ 	.short	(.L_59 - .L_58)
.L_58:
        /*004c*/ 	.word	0x00000000
        /*0050*/ 	.short	0x0002
        /*0052*/ 	.short	0x0010
        /*0054*/ 	.byte	0x00, 0xf5, 0x21, 0x00


	//----- nvinfo : EIATTR_KPARAM_INFO
	.align		4
.L_59:
        /*0058*/ 	.byte	0x04, 0x17
        /*005a*/ 	.short	(.L_61 - .L_60)
.L_60:
        /*005c*/ 	.word	0x00000000
        /*0060*/ 	.short	0x0001
        /*0062*/ 	.short	0x0008
        /*0064*/ 	.byte	0x00, 0xf5, 0x21, 0x00


	//----- nvinfo : EIATTR_KPARAM_INFO
	.align		4
.L_61:
        /*0068*/ 	.byte	0x04, 0x17
        /*006a*/ 	.short	(.L_63 - .L_62)
.L_62:
        /*006c*/ 	.word	0x00000000
        /*0070*/ 	.short	0x0000
        /*0072*/ 	.short	0x0000
        /*0074*/ 	.byte	0x00, 0xf5, 0x21, 0x00


	//----- nvinfo : EIATTR_SPARSE_MMA_MASK
	.align		4
.L_63:
        /*0078*/ 	.byte	0x03, 0x50
        /*007a*/ 	.short	0x0000


	//----- nvinfo : EIATTR_MAXREG_COUNT
	.align		4
        /*007c*/ 	.byte	0x03, 0x1b
        /*007e*/ 	.short	0x00ff


	//----- nvinfo : EIATTR_MERCURY_ISA_VERSION
	.align		4
        /*0080*/ 	.byte	0x03, 0x5f
        /*0082*/ 	.short	0x0101


	//----- nvinfo : EIATTR_VRC_CTA_INIT_COUNT
	.align		4
        /*0084*/ 	.byte	0x02, 0x4a
	.zero		1
	.zero		1


	//----- nvinfo : EIATTR_EXIT_INSTR_OFFSETS
	.align		4
        /*0088*/ 	.byte	0x04, 0x1c
        /*008a*/ 	.short	(.L_65 - .L_64)


	//   ....[0]....
.L_64:
        /*008c*/ 	.word	0x00000230


	//   ....[1]....
        /*0090*/ 	.word	0x00000460


	//----- nvinfo : EIATTR_CRS_STACK_SIZE
	.align		4
.L_65:
        /*0094*/ 	.byte	0x04, 0x1e
        /*0096*/ 	.short	(.L_67 - .L_66)
.L_66:
        /*0098*/ 	.word	0x00000000


	//----- nvinfo : EIATTR_CBANK_PARAM_SIZE
	.align		4
.L_67:
        /*009c*/ 	.byte	0x03, 0x19
        /*009e*/ 	.short	0x0030


	//----- nvinfo : EIATTR_PARAM_CBANK
	.align		4
        /*00a0*/ 	.byte	0x04, 0x0a
        /*00a2*/ 	.short	(.L_69 - .L_68)
	.align		4
.L_68:
        /*00a4*/ 	.word	index@(.nv.constant0.combine_attention_lse_bf16)
        /*00a8*/ 	.short	0x0380
        /*00aa*/ 	.short	0x0030


	//----- nvinfo : EIATTR_SW_WAR
	.align		4
.L_69:
        /*00ac*/ 	.byte	0x04, 0x36
        /*00ae*/ 	.short	(.L_71 - .L_70)
.L_70:
        /*00b0*/ 	.word	0x00000008
.L_71:


//--------------------- .nv.info.combine_attention_lse_f32 --------------------------
	.section	.nv.info.combine_attention_lse_f32,"",@"SHT_CUDA_INFO"
	.sectionflags	@""
	.align	4


	//----- nvinfo : EIATTR_CUDA_API_VERSION
	.align		4
        /*0000*/ 	.byte	0x04, 0x37
        /*0002*/ 	.short	(.L_73 - .L_72)
.L_72:
        /*0004*/ 	.word	0x00000082


	//----- nvinfo : EIATTR_KPARAM_INFO
	.align		4
.L_73:
        /*0008*/ 	.byte	0x04, 0x17
        /*000a*/ 	.short	(.L_75 - .L_74)
.L_74:
        /*000c*/ 	.word	0x00000000
        /*0010*/ 	.short	0x0006
        /*0012*/ 	.short	0x002c
        /*0014*/ 	.byte	0x00, 0xf0, 0x11, 0x00


	//----- nvinfo : EIATTR_KPARAM_INFO
	.align		4
.L_75:
        /*0018*/ 	.byte	0x04, 0x17
        /*001a*/ 	.short	(.L_77 - .L_76)
.L_76:
        /*001c*/ 	.word	0x00000000
        /*0020*/ 	.short	0x0005
        /*0022*/ 	.short	0x0028
        /*0024*/ 	.byte	0x00, 0xf0, 0x11, 0x00


	//----- nvinfo : EIATTR_KPARAM_INFO
	.align		4
.L_77:
        /*0028*/ 	.byte	0x04, 0x17
        /*002a*/ 	.short	(.L_79 - .L_78)
.L_78:
        /*002c*/ 	.word	0x00000000
        /*0030*/ 	.short	0x0004
        /*0032*/ 	.short	0x0020
        /*0034*/ 	.byte	0x00, 0xf5, 0x21, 0x00


	//----- nvinfo : EIATTR_KPARAM_INFO
	.align		4
.L_79:
        /*0038*/ 	.byte	0x04, 0x17
        /*003a*/ 	.short	(.L_81 - .L_80)
.L_80:
        /*003c*/ 	.word	0x00000000
        /*0040*/ 	.short	0x0003
        /*0042*/ 	.short	0x0018
        /*0044*/ 	.byte	0x00, 0xf5, 0x21, 0x00


	//----- nvinfo : EIATTR_KPARAM_INFO
	.align		4
.L_81:
        /*0048*/ 	.byte	0x04, 0x17
        /*004a*/ 	.short	(.L_83 - .L_82)
.L_82:
        /*004c*/ 	.word	0x00000000
        /*0050*/ 	.short	0x0002
        /*0052*/ 	.short	0x0010
        /*0054*/ 	.byte	0x00, 0xf5, 0x21, 0x00


	//----- nvinfo : EIATTR_KPARAM_INFO
	.align		4
.L_83:
        /*0058*/ 	.byte	0x04, 0x17
        /*005a*/ 	.short	(.L_85 - .L_84)
.L_84:
        /*005c*/ 	.word	0x00000000
        /*0060*/ 	.short	0x0001
        /*0062*/ 	.short	0x0008
        /*0064*/ 	.byte	0x00, 0xf5, 0x21, 0x00


	//----- nvinfo : EIATTR_KPARAM_INFO
	.align		4
.L_85:
        /*0068*/ 	.byte	0x04, 0x17
        /*006a*/ 	.short	(.L_87 - .L_86)
.L_86:
        /*006c*/ 	.word	0x00000000
        /*0070*/ 	.short	0x0000
        /*0072*/ 	.short	0x0000
        /*0074*/ 	.byte	0x00, 0xf5, 0x21, 0x00


	//----- nvinfo : EIATTR_SPARSE_MMA_MASK
	.align		4
.L_87:
        /*0078*/ 	.byte	0x03, 0x50
        /*007a*/ 	.short	0x0000


	//----- nvinfo : EIATTR_MAXREG_COUNT
	.align		4
        /*007c*/ 	.byte	0x03, 0x1b
        /*007e*/ 	.short	0x00ff


	//----- nvinfo : EIATTR_MERCURY_ISA_VERSION
	.align		4
        /*0080*/ 	.byte	0x03, 0x5f
        /*0082*/ 	.short	0x0101


	//----- nvinfo : EIATTR_VRC_CTA_INIT_COUNT
	.align		4
        /*0084*/ 	.byte	0x02, 0x4a
	.zero		1
	.zero		1


	//----- nvinfo : EIATTR_EXIT_INSTR_OFFSETS
	.align		4
        /*0088*/ 	.byte	0x04, 0x1c
        /*008a*/ 	.short	(.L_89 - .L_88)


	//   ....[0]....
.L_88:
        /*008c*/ 	.word	0x00000230


	//   ....[1]....
        /*0090*/ 	.word	0x00000430


	//----- nvinfo : EIATTR_CRS_STACK_SIZE
	.align		4
.L_89:
        /*0094*/ 	.byte	0x04, 0x1e
        /*0096*/ 	.short	(.L_91 - .L_90)
.L_90:
        /*0098*/ 	.word	0x00000000


	//----- nvinfo : EIATTR_CBANK_PARAM_SIZE
	.align		4
.L_91:
        /*009c*/ 	.byte	0x03, 0x19
        /*009e*/ 	.short	0x0030


	//----- nvinfo : EIATTR_PARAM_CBANK
	.align		4
        /*00a0*/ 	.byte	0x04, 0x0a
        /*00a2*/ 	.short	(.L_93 - .L_92)
	.align		4
.L_92:
        /*00a4*/ 	.word	index@(.nv.constant0.combine_attention_lse_f32)
        /*00a8*/ 	.short	0x0380
        /*00aa*/ 	.short	0x0030


	//----- nvinfo : EIATTR_SW_WAR
	.align		4
.L_93:
        /*00ac*/ 	.byte	0x04, 0x36
        /*00ae*/ 	.short	(.L_95 - .L_94)
.L_94:
        /*00b0*/ 	.word	0x00000008
.L_95:


//--------------------- .nv.callgraph             --------------------------
	.section	.nv.callgraph,"",@"SHT_CUDA_CALLGRAPH"
	.align	4
	.sectionentsize	8
	.align		4
        /*0000*/ 	.word	0x00000000
	.align		4
        /*0004*/ 	.word	0xffffffff
	.align		4
        /*0008*/ 	.word	0x00000000
	.align		4
        /*000c*/ 	.word	0xfffffffe
	.align		4
        /*0010*/ 	.word	0x00000000
	.align		4
        /*0014*/ 	.word	0xfffffffd
	.align		4
        /*0018*/ 	.word	0x00000000
	.align		4
        /*001c*/ 	.word	0xfffffffc


//--------------------- .text.combine_attention_lse_f16 --------------------------
	.section	.text.combine_attention_lse_f16,"ax",@progbits
	.align	128
        .global         combine_attention_lse_f16
        .type           combine_attention_lse_f16,@function
        .size           combine_attention_lse_f16,(.L_x_18 - combine_attention_lse_f16)
        .other          combine_attention_lse_f16,@"STO_CUDA_ENTRY STV_DEFAULT"
combine_attention_lse_f16:
.text.combine_attention_lse_f16:
[----:B------:R-:W-:Y:S01]  /*0000*/  LDC R1, c[0x0][0x37c] ;  /* 0x0000df00ff017b82 */ /* 0x000fe20000000800 */
[----:B------:R-:W0:Y:S07]  /*0010*/  S2R R7, SR_CTAID.Y ;  /* 0x0000000000077919 */ /* 0x000e2e0000002600 */
[----:B------:R-:W0:Y:S01]  /*0020*/  S2UR UR6, SR_CTAID.X ;  /* 0x00000000000679c3 */ /* 0x000e220000002500 */
[----:B------:R-:W1:Y:S07]  /*0030*/  LDCU.64 UR4, c[0x0][0x358] ;  /* 0x00006b00ff0477ac */ /* 0x000e6e0008000a00 */
[----:B------:R-:W0:Y:S08]  /*0040*/  LDC.64 R8, c[0x0][0x3a8] ;  /* 0x0000ea00ff087b82 */ /* 0x000e300000000a00 */
[----:B------:R-:W2:Y:S08]  /*0050*/  LDC.64 R2, c[0x0][0x390] ;  /* 0x0000e400ff027b82 */ /* 0x000eb00000000a00 */
[----:B------:R-:W3:Y:S01]  /*0060*/  LDC.64 R4, c[0x0][0x3a0] ;  /* 0x0000e800ff047b82 */ /* 0x000ee20000000a00 */
[----:B0-----:R-:W-:-:S04]  /*0070*/  IMAD R8, R7, R8, UR6 ;  /* 0x0000000607087e24 */ /* 0x001fc8000f8e0208 */
[----:B--2---:R-:W-:-:S06]  /*0080*/  IMAD.WIDE R2, R8, 0x4, R2 ;  /* 0x0000000408027825 */ /* 0x004fcc00078e0202 */
[----:B-1----:R-:W2:Y:S01]  /*0090*/  LDG.E.CONSTANT R2, desc[UR4][R2.64] ;  /* 0x0000000402027981 */ /* 0x002ea2000c1e9900 */
[----:B---3--:R-:W-:-:S06]  /*00a0*/  IMAD.WIDE R4, R8, 0x4, R4 ;  /* 0x0000000408047825 */ /* 0x008fcc00078e0204 */
[----:B------:R-:W2:Y:S01]  /*00b0*/  LDG.E.CONSTANT R5, desc[UR4][R4.64] ;  /* 0x0000000404057981 */ /* 0x000ea2000c1e9900 */
[----:B------:R-:W-:Y:S01]  /*00c0*/  HFMA2 R13, -RZ, RZ, 0.96630859375, -0.0022525787353515625 ;  /* 0x3bbb989dff0d7431 */ /* 0x000fe200000001ff */
[----:B------:R-:W-:Y:S02]  /*00d0*/  MOV R12, 0x437c0000 ;  /* 0x437c0000000c7802 */ /* 0x000fe40000000f00 */
[----:B--2---:R-:W-:-:S05]  /*00e0*/  FMNMX R0, R2, R5, !PT ;  /* 0x0000000502007209 */ /* 0x004fca0007800000 */
[--C-:B------:R-:W-:Y:S01]  /*00f0*/  FADD R10, R5, -R0.reuse ;  /* 0x80000000050a7221 */ /* 0x100fe20000000000 */
[----:B------:R-:W-:Y:S02]  /*0100*/  FADD R6, R2, -R0 ;  /* 0x8000000002067221 */ /* 0x000fe40000000000 */
[----:B------:R-:W0:Y:S01]  /*0110*/  S2R R0, SR_TID.X ;  /* 0x0000000000007919 */ /* 0x000e220000002100 */
[----:B------:R-:W-:-:S04]  /*0120*/  FFMA.SAT R7, R10, R13, 0.5 ;  /* 0x3f0000000a077423 */ /* 0x000fc8000000200d */
[----:B------:R-:W-:Y:S01]  /*0130*/  FFMA.RM R11, R7, R12, 12582913 ;  /* 0x4b400001070b7423 */ /* 0x000fe2000000400c */
[----:B------:R-:W-:-:S03]  /*0140*/  FFMA.SAT R7, R6, R13, 0.5 ;  /* 0x3f00000006077423 */ /* 0x000fc6000000200d */
[----:B------:R-:W-:Y:S01]  /*0150*/  FADD R3, R11, -12583039 ;  /* 0xcb40007f0b037421 */ /* 0x000fe20000000000 */
[----:B------:R-:W-:-:S03]  /*0160*/  FFMA.RM R7, R7, R12, 12582913 ;  /* 0x4b40000107077423 */ /* 0x000fc6000000400c */
[----:B------:R-:W-:Y:S01]  /*0170*/  FFMA R5, R10, 1.4426950216293334961, -R3 ;  /* 0x3fb8aa3b0a057823 */ /* 0x000fe20000000803 */
[----:B------:R-:W-:-:S04]  /*0180*/  FADD R3, R7, -12583039 ;  /* 0xcb40007f07037421 */ /* 0x000fc80000000000 */
[----:B------:R-:W-:Y:S01]  /*0190*/  FFMA R3, R6, 1.4426950216293334961, -R3 ;  /* 0x3fb8aa3b06037823 */ /* 0x000fe20000000803 */
[----:B------:R-:W-:-:S03]  /*01a0*/  FFMA R5, R10, 1.925963033500011079e-08, R5 ;  /* 0x32a570600a057823 */ /* 0x000fc60000000005 */
[----:B------:R-:W-:Y:S01]  /*01b0*/  FFMA R3, R6, 1.925963033500011079e-08, R3 ;  /* 0x32a5706006037823 */ /* 0x000fe20000000003 */
[----:B------:R-:W1:Y:S08]  /*01c0*/  MUFU.EX2 R2, R5 ;  /* 0x0000000500027308 */ /* 0x000e700000000800 */
[----:B------:R-:W2:Y:S01]  /*01d0*/  MUFU.EX2 R3, R3 ;  /* 0x0000000300037308 */ /* 0x000ea20000000800 */
[----:B0-----:R-:W-:Y:S01]  /*01e0*/  ISETP.GE.AND P0, PT, R0, R9, PT ;  /* 0x000000090000720c */ /* 0x001fe20003f06270 */
[----:B------:R-:W-:Y:S01]  /*01f0*/  IMAD.SHL.U32 R10, R7, 0x800000, RZ ;  /* 0x00800000070a7824 */ /* 0x000fe200078e00ff */
[----:B------:R-:W-:-:S05]  /*0200*/  SHF.L.U32 R9, R11, 0x17, RZ ;  /* 0x000000170b097819 */ /* 0x000fca00000006ff */
[----:B-1----:R-:W-:Y:S01]  /*0210*/  FMUL R9, R9, R2 ;  /* 0x0000000209097220 */ /* 0x002fe20000400000 */
[----:B--2---:R-:W-:-:S05]  /*0220*/  FMUL R10, R10, R3 ;  /* 0x000000030a0a7220 */ /* 0x004fca0000400000 */
[----:B------:R-:W-:Y:S05]  /*0230*/  @P0 EXIT ;  /* 0x000000000000094d */ /* 0x000fea0003800000 */
[----:B------:R-:W-:Y:S01]  /*0240*/  FADD R14, R10, R9 ;  /* 0x000000090a0e7221 */ /* 0x000fe20000000000 */
[----:B------:R-:W0:Y:S01]  /*0250*/  LDC.64 R2, c[0x0][0x398] ;  /* 0x0000e600ff027b82 */ /* 0x000e220000000a00 */
[----:B------:R-:W1:Y:S03]  /*0260*/  LDCU UR6, c[0x0][0x360] ;  /* 0x00006c00ff0677ac */ /* 0x000e660008000800 */
[----:B------:R-:W-:Y:S01]  /*0270*/  IADD3 R11, PT, PT, R14, 0x1800000, RZ ;  /* 0x018000000e0b7810 */ /* 0x000fe20007ffe0ff */
[----:B------:R-:W2:Y:S03]  /*0280*/  LDCU UR7, c[0x0][0x3ac] ;  /* 0x00007580ff0777ac */ /* 0x000ea60008000800 */
[----:B------:R-:W3:Y:S01]  /*0290*/  LDC.64 R4, c[0x0][0x380] ;  /* 0x0000e000ff047b82 */ /* 0x000ee20000000a00 */
[----:B------:R-:W-:-:S04]  /*02a0*/  LOP3.LUT R11, R11, 0x7f800000, RZ, 0xc0, !PT ;  /* 0x7f8000000b0b7812 */ /* 0x000fc800078ec0ff */
[----:B------:R-:W-:Y:S02]  /*02b0*/  ISETP.GT.U32.AND P0, PT, R11, 0x1ffffff, PT ;  /* 0x01ffffff0b00780c */ /* 0x000fe40003f04070 */
[----:B------:R-:W-:Y:S01]  /*02c0*/  MOV R11, R0 ;  /* 0x00000000000b7202 */ /* 0x000fe20000000f00 */
[----:B------:R-:W4:Y:S10]  /*02d0*/  LDC.64 R6, c[0x0][0x388] ;  /* 0x0000e200ff067b82 */ /* 0x000f340000000a00 */
[----:B-12---:R-:W-:Y:S05]  /*02e0*/  @P0 BRA `(.L_x_0) ;  /* 0x00000000000c0947 */ /* 0x006fea0003800000 */
[----:B------:R-:W-:-:S07]  /*02f0*/  MOV R12, 0x310 ;  /* 0x00000310000c7802 */ /* 0x000fce0000000f00 */
[----:B0--34-:R-:W-:Y:S05]  /*0300*/  CALL.REL.NOINC `($__internal_0_$__cuda_sm20_rcp_rn_f32_slowpath) ;  /* 0x0000000000587944 */ /* 0x019fea0003c00000 */
[----:B------:R-:W-:Y:S05]  /*0310*/  BRA `(.L_x_1) ;  /* 0x0000000000107947 */ /* 0x000fea0003800000 */
.L_x_0:
[----:B------:R-:W1:Y:S02]  /*0320*/  MUFU.RCP R13, R14 ;  /* 0x0000000e000d7308 */ /* 0x000e640000001000 */
[----:B-1----:R-:W-:-:S04]  /*0330*/  FFMA R0, R14, R13, -1 ;  /* 0xbf8000000e007423 */ /* 0x002fc8000000000d */
[----:B------:R-:W-:-:S04]  /*0340*/  FADD.FTZ R0, -R0, -RZ ;  /* 0x800000ff00007221 */ /* 0x000fc80000010100 */
[----:B------:R-:W-:-:S07]  /*0350*/  FFMA R0, R13, R0, R13 ;  /* 0x000000000d007223 */ /* 0x000fce000000000d */
.L_x_1:
[----:B-1----:R-:W-:-:S04]  /*0360*/  IMAD R17, R8, UR7, R11 ;  /* 0x0000000708117c24 */ /* 0x002fc8000f8e020b */
[----:B0-----:R-:W-:-:S04]  /*0370*/  IMAD.WIDE R14, R17, 0x2, R2 ;  /* 0x00000002110e7825 */ /* 0x001fc800078e0202 */
[----:B----4-:R-:W-:Y:S02]  /*0380*/  IMAD.WIDE R12, R17, 0x2, R6 ;  /* 0x00000002110c7825 */ /* 0x010fe400078e0206 */
[----:B------:R-:W2:Y:S04]  /*0390*/  LDG.E.U16.CONSTANT R14, desc[UR4][R14.64] ;  /* 0x000000040e0e7981 */ /* 0x000ea8000c1e9500 */
[----:B------:R-:W4:Y:S01]  /*03a0*/  LDG.E.U16.CONSTANT R12, desc[UR4][R12.64] ;  /* 0x000000040c0c7981 */ /* 0x000f22000c1e9500 */
[----:B------:R-:W-:-:S04]  /*03b0*/  IADD3 R11, PT, PT, R11, UR6, RZ ;  /* 0x000000060b0b7c10 */ /* 0x000fc8000fffe0ff */
[----:B------:R-:W-:Y:S01]  /*03c0*/  ISETP.GE.AND P0, PT, R11, UR7, PT ;  /* 0x000000070b007c0c */ /* 0x000fe2000bf06270 */
[----:B--2---:R-:W-:Y:S02]  /*03d0*/  HADD2.F32 R16, -RZ, R14.H0_H0 ;  /* 0x2000000eff107230 */ /* 0x004fe40000004100 */
[----:B----4-:R-:W-:-:S03]  /*03e0*/  HADD2.F32 R19, -RZ, R12.H0_H0 ;  /* 0x2000000cff137230 */ /* 0x010fc60000004100 */
[----:B------:R-:W-:Y:S01]  /*03f0*/  FMUL R21, R9, R16 ;  /* 0x0000001009157220 */ /* 0x000fe20000400000 */
[----:B---3--:R-:W-:-:S04]  /*0400*/  IMAD.WIDE R16, R17, 0x2, R4 ;  /* 0x0000000211107825 */ /* 0x008fc800078e0204 */
[----:B------:R-:W-:-:S04]  /*0410*/  FFMA R19, R10, R19, R21 ;  /* 0x000000130a137223 */ /* 0x000fc80000000015 */
[----:B------:R-:W-:-:S05]  /*0420*/  FMUL R19, R0, R19 ;  /* 0x0000001300137220 */ /* 0x000fca0000400000 */
[----:B------:R-:W-:-:S05]  /*0430*/  F2FP.F16.F32.PACK_AB R19, RZ, R19 ;  /* 0x00000013ff13723e */ /* 0x000fca00000000ff */
[----:B------:R1:W-:Y:S01]  /*0440*/  STG.E.U16 desc[UR4][R16.64], R19 ;  /* 0x0000001310007986 */ /* 0x0003e2000c101504 */
[----:B------:R-:W-:Y:S05]  /*0450*/  @!P0 BRA `(.L_x_1) ;  /* 0xfffffffc00c08947 */ /* 0x000fea000383ffff */
[----:B------:R-:W-:Y:S05]  /*0460*/  EXIT ;  /* 0x000000000000794d */ /* 0x000fea0003800000 */
        .weak           $__internal_0_$__cuda_sm20_rcp_rn_f32_slowpath
        .type           $__internal_0_$__cuda_sm20_rcp_rn_f32_slowpath,@function
        .size           $__internal_0_$__cuda_sm20_rcp_rn_f32_slowpath,(.L_x_18 - $__internal_0_$__cuda_sm20_rcp_rn_f32_slowpath)
$__internal_0_$__cuda_sm20_rcp_rn_f32_slowpath:
[----:B------:R-:W-:Y:S01]  /*0470*/  IMAD.SHL.U32 R13, R14, 0x2, RZ ;  /* 0x000000020e0d7824 */ /* 0x000fe200078e00ff */
[----:B------:R-:W-:-:S04]  /*0480*/  MOV R0, R14 ;  /* 0x0000000e00007202 */ /* 0x000fc80000000f00 */
[----:B------:R-:W-:-:S04]  /*0490*/  SHF.R.U32.HI R13, RZ, 0x18, R13 ;  /* 0x00000018ff0d7819 */ /* 0x000fc8000001160d */
[----:B------:R-:W-:-:S13]  /*04a0*/  ISETP.NE.U32.AND P0, PT, R13, RZ, PT ;  /* 0x000000ff0d00720c */ /* 0x000fda0003f05070 */
[----:B------:R-:W-:Y:S05]  /*04b0*/  @P0 BRA `(.L_x_2) ;  /* 0x00000000002c0947 */ /* 0x000fea0003800000 */
[----:B------:R-:W-:-:S04]  /*04c0*/  SHF.L.U32 R13, R0, 0x1, RZ ;  /* 0x00000001000d7819 */ /* 0x000fc800000006ff */
[----:B------:R-:W-:-:S13]  /*04d0*/  ISETP.NE.AND P0, PT, R13, RZ, PT ;  /* 0x000000ff0d00720c */ /* 0x000fda0003f05270 */
[----:B------:R2:W3:Y:S01]  /*04e0*/  @!P0 MUFU.RCP R13, R0 ;  /* 0x00000000000d8308 */ /* 0x0004e20000001000 */
[----:B------:R-:W-:Y:S05]  /*04f0*/  @!P0 BRA `(.L_x_3) ;  /* 0x0000000000a48947 */ /* 0x000fea0003800000 */
[----:B------:R-:W-:-:S04]  /*0500*/  FFMA R14, R0, 1.84467440737095516160e+19, RZ ;  /* 0x5f800000000e7823 */ /* 0x000fc800000000ff */
[----:B---3--:R-:W2:Y:S02]  /*0510*/  MUFU.RCP R13, R14 ;  /* 0x0000000e000d7308 */ /* 0x008ea40000001000 */
[----:B--2---:R-:W-:-:S04]  /*0520*/  FFMA R0, R14, R13, -1 ;  /* 0xbf8000000e007423 */ /* 0x004fc8000000000d */
[----:B------:R-:W-:-:S04]  /*0530*/  FADD.FTZ R0, -R0, -RZ ;  /* 0x800000ff00007221 */ /* 0x000fc80000010100 */
[----:B------:R-:W-:-:S04]  /*0540*/  FFMA R0, R13, R0, R13 ;  /* 0x000000000d007223 */ /* 0x000fc8000000000d */
[----:B------:R-:W-:Y:S01]  /*0550*/  FFMA R13, R0, 1.84467440737095516160e+19, RZ ;  /* 0x5f800000000d7823 */ /* 0x000fe200000000ff */
[----:B------:R-:W-:Y:S06]  /*0560*/  BRA `(.L_x_3) ;  /* 0x0000000000887947 */ /* 0x000fec0003800000 */
.L_x_2:
[----:B------:R-:W-:-:S04]  /*0570*/  IADD3 R14, PT, PT, R13, -0xfd, RZ ;  /* 0xffffff030d0e7810 */ /* 0x000fc80007ffe0ff */
[----:B------:R-:W-:-:S13]  /*0580*/  ISETP.GT.U32.AND P0, PT, R14, 0x1, PT ;  /* 0x000000010e00780c */ /* 0x000fda0003f04070 */
[----:B------:R-:W-:Y:S05]  /*0590*/  @P0 BRA `(.L_x_4) ;  /* 0x0000000000780947 */ /* 0x000fea0003800000 */
[----:B------:R-:W-:Y:S01]  /*05a0*/  LOP3.LUT R15, R0, 0x7fffff, RZ, 0xc0, !PT ;  /* 0x007fffff000f7812 */ /* 0x000fe200078ec0ff */
[----:B------:R-:W-:-:S03]  /*05b0*/  IMAD.MOV.U32 R19, RZ, RZ, 0x3 ;  /* 0x00000003ff137424 */ /* 0x000fc600078e00ff */
[----:B------:R-:W-:Y:S02]  /*05c0*/  LOP3.LUT R15, R15, 0x3f800000, RZ, 0xfc, !PT ;  /* 0x3f8000000f0f7812 */ /* 0x000fe400078efcff */
[----:B------:R-:W-:Y:S02]  /*05d0*/  SHF.L.U32 R20, R19, R14, RZ ;  /* 0x0000000e13147219 */ /* 0x000fe400000006ff */
[----:B------:R-:W0:Y:S02]  /*05e0*/  MUFU.RCP R16, R15 ;  /* 0x0000000f00107308 */ /* 0x000e240000001000 */
[----:B0-----:R-:W-:-:S04]  /*05f0*/  FFMA R17, R15, R16, -1 ;  /* 0xbf8000000f117423 */ /* 0x001fc80000000010 */
[----:B------:R-:W-:-:S04]  /*0600*/  FADD.FTZ R17, -R17, -RZ ;  /* 0x800000ff11117221 */ /* 0x000fc80000010100 */
[CCC-:B------:R-:W-:Y:S01]  /*0610*/  FFMA.RM R18, R16.reuse, R17.reuse, R16.reuse ;  /* 0x0000001110127223 */ /* 0x1c0fe20000004010 */
[----:B------:R-:W-:-:S04]  /*0620*/  FFMA.RP R17, R16, R17, R16 ;  /* 0x0000001110117223 */ /* 0x000fc80000008010 */
[C---:B------:R-:W-:Y:S02]  /*0630*/  LOP3.LUT R16, R18.reuse, 0x7fffff, RZ, 0xc0, !PT ;  /* 0x007fffff12107812 */ /* 0x040fe400078ec0ff */
[----:B------:R-:W-:Y:S02]  /*0640*/  FSETP.NEU.FTZ.AND P0, PT, R18, R17, PT ;  /* 0x000000111200720b */ /* 0x000fe40003f1d000 */
[----:B------:R-:W-:Y:S02]  /*0650*/  LOP3.LUT R17, R16, 0x800000, RZ, 0xfc, !PT ;  /* 0x0080000010117812 */ /* 0x000fe400078efcff */
[----:B------:R-:W-:Y:S02]  /*0660*/  SEL R16, RZ, 0xffffffff, !P0 ;  /* 0xffffffffff107807 */ /* 0x000fe40004000000 */
[----:B------:R-:W-:Y:S02]  /*0670*/  LOP3.LUT R15, R20, R17, RZ, 0xc0, !PT ;  /* 0x00000011140f7212 */ /* 0x000fe400078ec0ff */
[----:B------:R-:W-:-:S02]  /*0680*/  IADD3 R16, PT, PT, -R16, RZ, RZ ;  /* 0x000000ff10107210 */ /* 0x000fc40007ffe1ff */
[-C--:B------:R-:W-:Y:S02]  /*0690*/  SHF.R.U32.HI R15, RZ, R14.reuse, R15 ;  /* 0x0000000eff0f7219 */ /* 0x080fe4000001160f */
[----:B------:R-:W-:Y:S02]  /*06a0*/  LOP3.LUT P1, RZ, R16, R14, R17, 0xf8, !PT ;  /* 0x0000000e10ff7212 */ /* 0x000fe4000782f811 */
[C---:B------:R-:W-:Y:S02]  /*06b0*/  LOP3.LUT P0, RZ, R15.reuse, 0x1, RZ, 0xc0, !PT ;  /* 0x000000010fff7812 */ /* 0x040fe4000780c0ff */
[----:B------:R-:W-:-:S04]  /*06c0*/  LOP3.LUT P2, RZ, R15, 0x2, RZ, 0xc0, !PT ;  /* 0x000000020fff7812 */ /* 0x000fc8000784c0ff */
[----:B------:R-:W-:Y:S02]  /*06d0*/  PLOP3.LUT P0, PT, P0, P1, P2, 0xe0, 0x0 ;  /* 0x000000000000781c */ /* 0x000fe40000703c20 */
[----:B------:R-:W-:Y:S02]  /*06e0*/  LOP3.LUT P1, RZ, R0, 0x7fffff, RZ, 0xc0, !PT ;  /* 0x007fffff00ff7812 */ /* 0x000fe4000782c0ff */
[----:B------:R-:W-:-:S04]  /*06f0*/  SEL R14, RZ, 0x1, !P0 ;  /* 0x00000001ff0e7807 */ /* 0x000fc80004000000 */
[----:B------:R-:W-:-:S04]  /*0700*/  IADD3 R14, PT, PT, -R14, RZ, RZ ;  /* 0x000000ff0e0e7210 */ /* 0x000fc80007ffe1ff */
[----:B------:R-:W-:Y:S02]  /*0710*/  ISETP.GE.AND P0, PT, R14, RZ, PT ;  /* 0x000000ff0e00720c */ /* 0x000fe40003f06270 */
[----:B------:R-:W-:-:S04]  /*0720*/  IADD3 R14, PT, PT, R13, -0xfc, RZ ;  /* 0xffffff040d0e7810 */ /* 0x000fc80007ffe0ff */
[----:B------:R-:W-:-:S07]  /*0730*/  SHF.R.U32.HI R13, RZ, R14, R17 ;  /* 0x0000000eff0d7219 */ /* 0x000fce0000011611 */
[----:B------:R-:W-:-:S05]  /*0740*/  @!P0 VIADD R13, R13, 0x1 ;  /* 0x000000010d0d8836 */ /* 0x000fca0000000000 */
[----:B------:R-:W-:-:S04]  /*0750*/  @!P1 SHF.L.U32 R13, R13, 0x1, RZ ;  /* 0x000000010d0d9819 */ /* 0x000fc800000006ff */
[----:B------:R-:W-:Y:S01]  /*0760*/  LOP3.LUT R13, R13, 0x80000000, R0, 0xf8, !PT ;  /* 0x800000000d0d7812 */ /* 0x000fe200078ef800 */
[----:B------:R-:W-:Y:S06]  /*0770*/  BRA `(.L_x_3) ;  /* 0x0000000000047947 */ /* 0x000fec0003800000 */
.L_x_4:
[----:B------:R0:W1:Y:S02]  /*0780*/  MUFU.RCP R13, R0 ;  /* 0x00000000000d7308 */ /* 0x0000640000001000 */
.L_x_3:
[----:B0123--:R-:W-:Y:S01]  /*0790*/  MOV R0, R13 ;  /* 0x0000000d00007202 */ /* 0x00ffe20000000f00 */
[----:B------:R-:W-:-:S04]  /*07a0*/  HFMA2 R13, -RZ, RZ, 0, 0 ;  /* 0x00000000ff0d7431 */ /* 0x000fc800000001ff */
[----:B------:R-:W-:Y:S05]  /*07b0*/  RET.REL.NODEC R12 `(combine_attention_lse_f16) ;  /* 0xfffffff80c107950 */ /* 0x000fea0003c3ffff */
.L_x_5:
[----:B------:R-:W-:-:S00]  /*07c0*/  BRA `(.L_x_5) ;  /* 0xfffffffc00fc7947 */ /* 0x000fc0000383ffff */
[----:B------:R-:W-:-:S00]  /*07d0*/  NOP ;  /* 0x0000000000007918 */ /* 0x000fc00000000000 */
        /* <DEDUP_REMOVED lines=10> */
.L_x_18:


//--------------------- .text.combine_attention_lse_bf16 --------------------------
	.section	.text.combine_attention_lse_bf16,"ax",@progbits
	.align	128
        .global         combine_attention_lse_bf16
        .type           combine_attention_lse_bf16,@function
        .size           combine_attention_lse_bf16,(.L_x_19 - combine_attention_lse_bf16)
        .other          combine_attention_lse_bf16,@"STO_CUDA_ENTRY STV_DEFAULT"
combine_attention_lse_bf16:
.text.combine_attention_lse_bf16:
        /* <DEDUP_REMOVED lines=32> */
[----:B------:R-:W-:-:S03]  /*0200*/  SHF.L.U32 R10, R7, 0x17, RZ ;  /* 0x00000017070a7819 */ /* 0x000fc600000006ff */
[----:B-1----:R-:W-:Y:S02]  /*0210*/  FMUL R9, R9, R2 ;  /* 0x0000000209097220 */ /* 0x002fe40000400000 */
[----:B--2---:R-:W-:-:S06]  /*0220*/  FMUL R10, R10, R3 ;  /* 0x000000030a0a7220 */ /* 0x004fcc0000400000 */
        /* <DEDUP_REMOVED lines=8> */
[----:B------:R-:W-:Y:S01]  /*02b0*/  ISETP.GT.U32.AND P0, PT, R11, 0x1ffffff, PT ;  /* 0x01ffffff0b00780c */ /* 0x000fe20003f04070 */
[----:B------:R-:W-:Y:S02]  /*02c0*/  IMAD.MOV.U32 R11, RZ, RZ, R0 ;  /* 0x000000ffff0b7224 */ /* 0x000fe400078e0000 */
[----:B------:R-:W4:Y:S10]  /*02d0*/  LDC.64 R6, c[0x0][0x388] ;  /* 0x0000e200ff067b82 */ /* 0x000f340000000a00 */
[----:B-12---:R-:W-:Y:S05]  /*02e0*/  @P0 BRA `(.L_x_6) ;  /* 0x00000000000c0947 */ /* 0x006fea0003800000 */
[----:B------:R-:W-:-:S07]  /*02f0*/  MOV R12, 0x310 ;  /* 0x00000310000c7802 */ /* 0x000fce0000000f00 */
[----:B0--34-:R-:W-:Y:S05]  /*0300*/  CALL.REL.NOINC `($__internal_1_$__cuda_sm20_rcp_rn_f32_slowpath) ;  /* 0x0000000000587944 */ /* 0x019fea0003c00000 */
[----:B------:R-:W-:Y:S05]  /*0310*/  BRA `(.L_x_7) ;  /* 0x0000000000107947 */ /* 0x000fea0003800000 */
.L_x_6:
[----:B------:R-:W1:Y:S02]  /*0320*/  MUFU.RCP R13, R14 ;  /* 0x0000000e000d7308 */ /* 0x000e640000001000 */
[----:B-1----:R-:W-:-:S04]  /*0330*/  FFMA R0, R14, R13, -1 ;  /* 0xbf8000000e007423 */ /* 0x002fc8000000000d */
[----:B------:R-:W-:-:S04]  /*0340*/  FADD.FTZ R0, -R0, -RZ ;  /* 0x800000ff00007221 */ /* 0x000fc80000010100 */
[----:B------:R-:W-:-:S07]  /*0350*/  FFMA R0, R13, R0, R13 ;  /* 0x000000000d007223 */ /* 0x000fce000000000d */
.L_x_7:
[----:B-1----:R-:W-:-:S04]  /*0360*/  IMAD R17, R8, UR7, R11 ;  /* 0x0000000708117c24 */ /* 0x002fc8000f8e020b */
[----:B0-----:R-:W-:-:S04]  /*0370*/  IMAD.WIDE R14, R17, 0x2, R2 ;  /* 0x00000002110e7825 */ /* 0x001fc800078e0202 */
[----:B----4-:R-:W-:Y:S02]  /*0380*/  IMAD.WIDE R12, R17, 0x2, R6 ;  /* 0x00000002110c7825 */ /* 0x010fe400078e0206 */
[----:B------:R-:W2:Y:S04]  /*0390*/  LDG.E.U16.CONSTANT R14, desc[UR4][R14.64] ;  /* 0x000000040e0e7981 */ /* 0x000ea8000c1e9500 */
[----:B------:R-:W4:Y:S01]  /*03a0*/  LDG.E.U16.CONSTANT R12, desc[UR4][R12.64] ;  /* 0x000000040c0c7981 */ /* 0x000f22000c1e9500 */
[----:B------:R-:W-:-:S05]  /*03b0*/  VIADD R11, R11, UR6 ;  /* 0x000000060b0b7c36 */ /* 0x000fca0008000000 */
[----:B------:R-:W-:Y:S02]  /*03c0*/  ISETP.GE.AND P0, PT, R11, UR7, PT ;  /* 0x000000070b007c0c */ /* 0x000fe4000bf06270 */
[----:B--2---:R-:W-:Y:S02]  /*03d0*/  SHF.L.U32 R16, R14, 0x10, RZ ;  /* 0x000000100e107819 */ /* 0x004fe400000006ff */
[----:B----4-:R-:W-:-:S03]  /*03e0*/  SHF.L.U32 R19, R12, 0x10, RZ ;  /* 0x000000100c137819 */ /* 0x010fc600000006ff */
[----:B------:R-:W-:Y:S01]  /*03f0*/  FMUL R21, R9, R16 ;  /* 0x0000001009157220 */ /* 0x000fe20000400000 */
[----:B---3--:R-:W-:-:S04]  /*0400*/  IMAD.WIDE R16, R17, 0x2, R4 ;  /* 0x0000000211107825 */ /* 0x008fc800078e0204 */
[----:B------:R-:W-:-:S04]  /*0410*/  FFMA R19, R10, R19, R21 ;  /* 0x000000130a137223 */ /* 0x000fc80000000015 */
[----:B------:R-:W-:-:S05]  /*0420*/  FMUL R19, R0, R19 ;  /* 0x0000001300137220 */ /* 0x000fca0000400000 */
[----:B------:R-:W-:-:S05]  /*0430*/  F2FP.BF16.F32.PACK_AB R19, RZ, R19 ;  /* 0x00000013ff13723e */ /* 0x000fca00000010ff */
[----:B------:R1:W-:Y:S01]  /*0440*/  STG.E.U16 desc[UR4][R16.64], R19 ;  /* 0x0000001310007986 */ /* 0x0003e2000c101504 */
[----:B------:R-:W-:Y:S05]  /*0450*/  @!P0 BRA `(.L_x_7) ;  /* 0xfffffffc00c08947 */ /* 0x000fea000383ffff */
[----:B------:R-:W-:Y:S05]  /*0460*/  EXIT ;  /* 0x000000000000794d */ /* 0x000fea0003800000 */
        .weak           $__internal_1_$__cuda_sm20_rcp_rn_f32_slowpath
        .type           $__internal_1_$__cuda_sm20_rcp_rn_f32_slowpath,@function
        .size           $__internal_1_$__cuda_sm20_rcp_rn_f32_slowpath,(.L_x_19 - $__internal_1_$__cuda_sm20_rcp_rn_f32_slowpath)
$__internal_1_$__cuda_sm20_rcp_rn_f32_slowpath:
[----:B------:R-:W-:Y:S02]  /*0470*/  SHF.L.U32 R13, R14, 0x1, RZ ;  /* 0x000000010e0d7819 */ /* 0x000fe400000006ff */
[----:B------:R-:W-:Y:S02]  /*0480*/  MOV R0, R14 ;  /* 0x0000000e00007202 */ /* 0x000fe40000000f00 */
[----:B------:R-:W-:-:S04]  /*0490*/  SHF.R.U32.HI R13, RZ, 0x18, R13 ;  /* 0x00000018ff0d7819 */ /* 0x000fc8000001160d */
[----:B------:R-:W-:-:S13]  /*04a0*/  ISETP.NE.U32.AND P0, PT, R13, RZ, PT ;  /* 0x000000ff0d00720c */ /* 0x000fda0003f05070 */
[----:B------:R-:W-:Y:S05]  /*04b0*/  @P0 BRA `(.L_x_8) ;  /* 0x00000000002c0947 */ /* 0x000fea0003800000 */
[----:B------:R-:W-:-:S05]  /*04c0*/  IMAD.SHL.U32 R13, R0, 0x2, RZ ;  /* 0x00000002000d7824 */ /* 0x000fca00078e00ff */
        /* <DEDUP_REMOVED lines=10> */
.L_x_8:
[----:B------:R-:W-:-:S04]  /*0570*/  IADD3 R14, PT, PT, R13, -0xfd, RZ ;  /* 0xffffff030d0e7810 */ /* 0x000fc80007ffe0ff */
[----:B------:R-:W-:-:S13]  /*0580*/  ISETP.GT.U32.AND P0, PT, R14, 0x1, PT ;  /* 0x000000010e00780c */ /* 0x000fda0003f04070 */
[----:B------:R-:W-:Y:S05]  /*0590*/  @P0 BRA `(.L_x_10) ;  /* 0x0000000000780947 */ /* 0x000fea0003800000 */
[----:B------:R-:W-:Y:S01]  /*05a0*/  LOP3.LUT R15, R0, 0x7fffff, RZ, 0xc0, !PT ;  /* 0x007fffff000f7812 */ /* 0x000fe200078ec0ff */
[----:B------:R-:W-:-:S03]  /*05b0*/  HFMA2 R19, -RZ, RZ, 0, 1.78813934326171875e-07 ;  /* 0x00000003ff137431 */ /* 0x000fc600000001ff */
[----:B------:R-:W-:-:S04]  /*05c0*/  LOP3.LUT R15, R15, 0x3f800000, RZ, 0xfc, !PT ;  /* 0x3f8000000f0f7812 */ /* 0x000fc800078efcff */
[----:B------:R-:W0:Y:S01]  /*05d0*/  MUFU.RCP R16, R15 ;  /* 0x0000000f00107308 */ /* 0x000e220000001000 */
[----:B------:R-:W-:Y:S01]  /*05e0*/  SHF.L.U32 R20, R19, R14, RZ ;  /* 0x0000000e13147219 */ /* 0x000fe200000006ff */
        /* <DEDUP_REMOVED lines=8> */
[----:B------:R-:W-:-:S03]  /*0670*/  LOP3.LUT R15, R20, R17, RZ, 0xc0, !PT ;  /* 0x00000011140f7212 */ /* 0x000fc600078ec0ff */
[----:B------:R-:W-:Y:S01]  /*0680*/  IMAD.MOV R16, RZ, RZ, -R16 ;  /* 0x000000ffff107224 */ /* 0x000fe200078e0a10 */
[----:B------:R-:W-:-:S04]  /*0690*/  SHF.R.U32.HI R15, RZ, R14, R15 ;  /* 0x0000000eff0f7219 */ /* 0x000fc8000001160f */
        /* <DEDUP_REMOVED lines=14> */
.L_x_10:
[----:B------:R0:W1:Y:S02]  /*0780*/  MUFU.RCP R13, R0 ;  /* 0x00000000000d7308 */ /* 0x0000640000001000 */
.L_x_9:
[----:B0123--:R-:W-:Y:S02]  /*0790*/  MOV R0, R13 ;  /* 0x0000000d00007202 */ /* 0x00ffe40000000f00 */
[----:B------:R-:W-:-:S04]  /*07a0*/  MOV R13, 0x0 ;  /* 0x00000000000d7802 */ /* 0x000fc80000000f00 */
[----:B------:R-:W-:Y:S05]  /*07b0*/  RET.REL.NODEC R12 `(combine_attention_lse_bf16) ;  /* 0xfffffff80c107950 */ /* 0x000fea0003c3ffff */
.L_x_11:
        /* <DEDUP_REMOVED lines=12> */
.L_x_19:


//--------------------- .text.combine_attention_lse_f32 --------------------------
	.section	.text.combine_attention_lse_f32,"ax",@progbits
	.align	128
        .global         combine_attention_lse_f32
        .type           combine_attention_lse_f32,@function
        .size           combine_attention_lse_f32,(.L_x_20 - combine_attention_lse_f32)
        .other          combine_attention_lse_f32,@"STO_CUDA_ENTRY STV_DEFAULT"
combine_attention_lse_f32:
.text.combine_attention_lse_f32:
        /* <DEDUP_REMOVED lines=48> */
[----:B0--34-:R-:W-:Y:S05]  /*0300*/  CALL.REL.NOINC `($__internal_2_$__cuda_sm20_rcp_rn_f32_slowpath) ;  /* 0x00000000004c7944 */ /* 0x019fea0003c00000 */
[----:B------:R-:W-:Y:S05]  /*0310*/  BRA `(.L_x_13) ;  /* 0x0000000000107947 */ /* 0x000fea0003800000 */
.L_x_12:
[----:B------:R-:W1:Y:S02]  /*0320*/  MUFU.RCP R13, R14 ;  /* 0x0000000e000d7308 */ /* 0x000e640000001000 */
[----:B-1----:R-:W-:-:S04]  /*0330*/  FFMA R0, R14, R13, -1 ;  /* 0xbf8000000e007423 */ /* 0x002fc8000000000d */
[----:B------:R-:W-:-:S04]  /*0340*/  FADD.FTZ R0, -R0, -RZ ;  /* 0x800000ff00007221 */ /* 0x000fc80000010100 */
[----:B------:R-:W-:-:S07]  /*0350*/  FFMA R0, R13, R0, R13 ;  /* 0x000000000d007223 */ /* 0x000fce000000000d */
.L_x_13:
[----:B-1----:R-:W-:-:S04]  /*0360*/  IMAD R17, R8, UR7, R11 ;  /* 0x0000000708117c24 */ /* 0x002fc8000f8e020b */
[----:B0-----:R-:W-:-:S04]  /*0370*/  IMAD.WIDE R14, R17, 0x4, R2 ;  /* 0x00000004110e7825 */ /* 0x001fc800078e0202 */
[C---:B----4-:R-:W-:Y:S02]  /*0380*/  IMAD.WIDE R12, R17.reuse, 0x4, R6 ;  /* 0x00000004110c7825 */ /* 0x050fe400078e0206 */
[----:B------:R-:W2:Y:S04]  /*0390*/  LDG.E.CONSTANT R14, desc[UR4][R14.64] ;  /* 0x000000040e0e7981 */ /* 0x000ea8000c1e9900 */
[----:B------:R-:W4:Y:S01]  /*03a0*/  LDG.E.CONSTANT R13, desc[UR4][R12.64] ;  /* 0x000000040c0d7981 */ /* 0x000f22000c1e9900 */
[----:B---3--:R-:W-:Y:S01]  /*03b0*/  IMAD.WIDE R16, R17, 0x4, R4 ;  /* 0x0000000411107825 */ /* 0x008fe200078e0204 */
[----:B------:R-:W-:-:S04]  /*03c0*/  IADD3 R11, PT, PT, R11, UR6, RZ ;  /* 0x000000060b0b7c10 */ /* 0x000fc8000fffe0ff */
[----:B------:R-:W-:Y:S01]  /*03d0*/  ISETP.GE.AND P0, PT, R11, UR7, PT ;  /* 0x000000070b007c0c */ /* 0x000fe2000bf06270 */
[----:B--2---:R-:W-:-:S04]  /*03e0*/  FMUL R19, R9, R14 ;  /* 0x0000000e09137220 */ /* 0x004fc80000400000 */
[----:B----4-:R-:W-:-:S04]  /*03f0*/  FFMA R19, R10, R13, R19 ;  /* 0x0000000d0a137223 */ /* 0x010fc80000000013 */
[----:B------:R-:W-:-:S05]  /*0400*/  FMUL R19, R0, R19 ;  /* 0x0000001300137220 */ /* 0x000fca0000400000 */
[----:B------:R1:W-:Y:S01]  /*0410*/  STG.E desc[UR4][R16.64], R19 ;  /* 0x0000001310007986 */ /* 0x0003e2000c101904 */
[----:B------:R-:W-:Y:S05]  /*0420*/  @!P0 BRA `(.L_x_13) ;  /* 0xfffffffc00cc8947 */ /* 0x000fea000383ffff */
[----:B------:R-:W-:Y:S05]  /*0430*/  EXIT ;  /* 0x000000000000794d */ /* 0x000fea0003800000 */
        .weak           $__internal_2_$__cuda_sm20_rcp_rn_f32_slowpath
        .type           $__internal_2_$__cuda_sm20_rcp_rn_f32_slowpath,@function
        .size           $__internal_2_$__cuda_sm20_rcp_rn_f32_slowpath,(.L_x_20 - $__internal_2_$__cuda_sm20_rcp_rn_f32_slowpath)
$__internal_2_$__cuda_sm20_rcp_rn_f32_slowpath:
[----:B------:R-:W-:Y:S01]  /*0440*/  SHF.L.U32 R13, R14, 0x1, RZ ;  /* 0x000000010e0d7819 */ /* 0x000fe200000006ff */
[----:B------:R-:W-:-:S03]  /*0450*/  IMAD.MOV.U32 R0, RZ, RZ, R14 ;  /* 0x000000ffff007224 */ /* 0x000fc600078e000e */
        /* <DEDUP_REMOVED lines=14> */
.L_x_14:
        /* <DEDUP_REMOVED lines=33> */
.L_x_16:
[----:B------:R0:W1:Y:S02]  /*0750*/  MUFU.RCP R13, R0 ;  /* 0x00000000000d7308 */ /* 0x0000640000001000 */
.L_x_15:
[----:B0123--:R-:W-:Y:S01]  /*0760*/  MOV R0, R13 ;  /* 0x0000000d00007202 */ /* 0x00ffe20000000f00 */
[----:B------:R-:W-:-:S04]  /*0770*/  HFMA2 R13, -RZ, RZ, 0, 0 ;  /* 0x00000000ff0d7431 */ /* 0x000fc800000001ff */
[----:B------:R-:W-:Y:S05]  /*0780*/  RET.REL.NODEC R12 `(combine_attention_lse_f32) ;  /* 0xfffffff80c1c7950 */ /* 0x000fea0003c3ffff */
.L_x_17:
        /* <DEDUP_REMOVED lines=15> */
.L_x_20:


//--------------------- .nv.shared.reserved.0     --------------------------
	.section	.nv.shared.reserved.0,"aw",@nobits
	.weak		__nv_reservedSMEM_offset_0_alias
	.size		__nv_reservedSMEM_offset_0_alias, 0, 64
	.other		__nv_reservedSMEM_offset_0_alias,@"STO_CUDA_RESERVED_SHARED STV_DEFAULT"
__nv_reservedSMEM_offset_0_alias:
	.zero		0
	.zero		64


//--------------------- .nv.constant0.combine_attention_lse_f16 --------------------------
	.section	.nv.constant0.combine_attention_lse_f16,"a",@progbits
	.sectionflags	@""
	.align	4
.nv.constant0.combine_attention_lse_f16:
	.zero		944


//--------------------- .nv.constant0.combine_attention_lse_bf16 --------------------------
	.section	.nv.constant0.combine_attention_lse_bf16,"a",@progbits
	.sectionflags	@""
	.align	4
.nv.constant0.combine_attention_lse_bf16:
	.zero		944


//--------------------- .nv.constant0.combine_attention_lse_f32 --------------------------
	.section	.nv.constant0.combine_attention_lse_f32,"a",@progbits
	.sectionflags	@""
	.align	4
.nv.constant0.combine_attention_lse_f32:
	.zero		944


//--------------------- SYMBOLS --------------------------

	.type		.nv.reservedSmem.offset0,@object
	.size		.nv.reservedSmem.offset0,0x4
